//
// Generated by NVIDIA NVVM Compiler
//
// Compiler Build ID: CL-36424714
// Cuda compilation tools, release 13.0, V13.0.88
// Based on NVVM 20.0.0
//

.version 9.0
.target sm_100
.address_size 64

	// .globl	_Z9helloCUDAv
.extern .func  (.param .b32 func_retval0) vprintf
(
	.param .b64 vprintf_param_0,
	.param .b64 vprintf_param_1
)
;
.global .align 1 .b8 $str[24] = {72, 101, 108, 108, 111, 32, 87, 111, 114, 108, 100, 32, 102, 114, 111, 109, 32, 67, 85, 68, 65, 33, 10};

.visible .entry _Z9helloCUDAv()
{
	.reg .b32 	%r<3>;
	.reg .b64 	%rd<3>;

	mov.u64 	%rd1, $str;
	cvta.global.u64 	%rd2, %rd1;
	{ // callseq 0, 0
	.param .b64 param0;
	st.param.b64 	[param0], %rd2;
	.param .b64 param1;
	st.param.b64 	[param1], 0;
	.param .b32 retval0;
	call.uni (retval0), 
	vprintf, 
	(
	param0, 
	param1
	);
	ld.param.b32 	%r1, [retval0];
	} // callseq 0
	ret;

}


// ===== COMPILED SASS (sm_100) =====

	.target	sm_100

	.elftype	@"ET_EXEC"


//--------------------- .note.nv.tkinfo           --------------------------
	.section	.note.nv.tkinfo,"",@"SHT_NOTE"
	.sectionflags	@"SHF_NOTE_NV_TKINFO"
	.tkinfo
        /*0018*/ 	.word	0x00000002
        /*0030*/ 	.string	""
        /*0030*/ 	.string	"ptxas"
        /*0030*/ 	.string	"Cuda compilation tools, release 13.0, V13.0.88"
        /*0030*/ 	.string	"Build cuda_13.0.r13.0/compiler.36424714_0"
        /*0030*/ 	.string	"-arch sm_100 -m 64 "



//--------------------- .note.nv.cuinfo           --------------------------
	.section	.note.nv.cuinfo,"",@"SHT_NOTE"
	.sectionflags	@"SHF_NOTE_NV_CUINFO"
        /*0018*/ 	.short	0x0002
        /*001a*/ 	.short	0x0064
        /*001c*/ 	.short	0x0082
	.zero		2


//--------------------- .nv.info                  --------------------------
	.section	.nv.info,"",@"SHT_CUDA_INFO"
	.align	4


	//----- nvinfo : EIATTR_REGCOUNT
	.align		4
        /*0000*/ 	.byte	0x04, 0x2f
        /*0002*/ 	.short	(.L_2 - .L_1)
	.align		4
.L_1:
        /*0004*/ 	.word	index@(_Z9helloCUDAv)
        /*0008*/ 	.word	0x00000018


	//----- nvinfo : EIATTR_FRAME_SIZE
	.align		4
.L_2:
        /*000c*/ 	.byte	0x04, 0x11
        /*000e*/ 	.short	(.L_4 - .L_3)
	.align		4
.L_3:
        /*0010*/ 	.word	index@(_Z9helloCUDAv)
        /*0014*/ 	.word	0x00000000


	//----- nvinfo : EIATTR_MIN_STACK_SIZE
	.align		4
.L_4:
        /*0018*/ 	.byte	0x04, 0x12
        /*001a*/ 	.short	(.L_6 - .L_5)
	.align		4
.L_5:
        /*001c*/ 	.word	index@(_Z9helloCUDAv)
        /*0020*/ 	.word	0x00000000
.L_6:


//--------------------- .nv.compat                --------------------------
	.section	.nv.compat,"",@"SHT_CUDA_COMPAT_INFO"
	.align	4
        /*0000*/ 	.byte	0x02, 0x09, 0x00, 0x00, 0x02, 0x02, 0x01, 0x00, 0x02, 0x05, 0x05, 0x00, 0x03, 0x07, 0x01, 0x01
        /*0010*/ 	.byte	0x02, 0x03, 0x00, 0x00, 0x02, 0x06, 0x01, 0x00, 0x04, 0x0b, 0x08, 0x00, 0x09, 0x00, 0x00, 0x00
        /*0020*/ 	.byte	0x00, 0x00, 0x00, 0x00


//--------------------- .nv.info._Z9helloCUDAv    --------------------------
	.section	.nv.info._Z9helloCUDAv,"",@"SHT_CUDA_INFO"
	.sectionflags	@""
	.align	4


	//----- nvinfo : EIATTR_CUDA_API_VERSION
	.align		4
        /*0000*/ 	.byte	0x04, 0x37
        /*0002*/ 	.short	(.L_8 - .L_7)
.L_7:
        /*0004*/ 	.word	0x00000082


	//----- nvinfo : EIATTR_SPARSE_MMA_MASK
	.align		4
.L_8:
        /*0008*/ 	.byte	0x03, 0x50
        /*000a*/ 	.short	0x0000


	//----- nvinfo : EIATTR_MAXREG_COUNT
	.align		4
        /*000c*/ 	.byte	0x03, 0x1b
        /*000e*/ 	.short	0x00ff


	//----- nvinfo : EIATTR_EXTERNS
	.align		4
        /*0010*/ 	.byte	0x04, 0x0f
        /*0012*/ 	.short	(.L_10 - .L_9)


	//   ....[0]....
	.align		4
.L_9:
        /*0014*/ 	.word	index@(vprintf)


	//----- nvinfo : EIATTR_MERCURY_ISA_VERSION
	.align		4
.L_10:
        /*0018*/ 	.byte	0x03, 0x5f
        /*001a*/ 	.short	0x0101


	//----- nvinfo : EIATTR_VRC_CTA_INIT_COUNT
	.align		4
        /*001c*/ 	.byte	0x02, 0x4a
	.zero		1
	.zero		1


	//----- nvinfo : EIATTR_SYSCALL_OFFSETS
	.align		4
        /*0020*/ 	.byte	0x04, 0x46
        /*0022*/ 	.short	(.L_12 - .L_11)


	//   ....[0]....
.L_11:
        /*0024*/ 	.word	0x00000080


	//----- nvinfo : EIATTR_EXIT_INSTR_OFFSETS
	.align		4
.L_12:
        /*0028*/ 	.byte	0x04, 0x1c
        /*002a*/ 	.short	(.L_14 - .L_13)


	//   ....[0]....
.L_13:
        /*002c*/ 	.word	0x00000090


	//----- nvinfo : EIATTR_SW_WAR
	.align		4
.L_14:
        /*0030*/ 	.byte	0x04, 0x36
        /*0032*/ 	.short	(.L_16 - .L_15)
.L_15:
        /*0034*/ 	.word	0x00000008
.L_16:


//--------------------- .nv.callgraph             --------------------------
	.section	.nv.callgraph,"",@"SHT_CUDA_CALLGRAPH"
	.align	4
	.sectionentsize	8
	.align		4
        /*0000*/ 	.word	0x00000000
	.align		4
        /*0004*/ 	.word	0xffffffff
	.align		4
        /*0008*/ 	.word	index@(_Z9helloCUDAv)
	.align		4
        /*000c*/ 	.word	index@(vprintf)
	.align		4
        /*0010*/ 	.word	0x00000000
	.align		4
        /*0014*/ 	.word	0xfffffffe
	.align		4
        /*0018*/ 	.word	0x00000000
	.align		4
        /*001c*/ 	.word	0xfffffffd
	.align		4
        /*0020*/ 	.word	0x00000000
	.align		4
        /*0024*/ 	.word	0xfffffffc


//--------------------- .nv.constant4             --------------------------
	.section	.nv.constant4,"a",@progbits
	.align	8
	.align		8
.nv.constant4:
        /*0000*/ 	.dword	vprintf
	.align		8
        /*0008*/ 	.dword	$str


//--------------------- .text._Z9helloCUDAv       --------------------------
	.section	.text._Z9helloCUDAv,"ax",@progbits
	.align	128
        .global         _Z9helloCUDAv
        .type           _Z9helloCUDAv,@function
        .size           _Z9helloCUDAv,(.L_x_2 - _Z9helloCUDAv)
        .other          _Z9helloCUDAv,@"STO_CUDA_ENTRY STV_DEFAULT"
_Z9helloCUDAv:
.text._Z9helloCUDAv:
[----:B------:R-:W0:Y:S01]  /*0000*/  LDC R1, c[0x0][0x37c] ;  /* 0x0000df00ff017b82 */ /* 0x000e220000000800 */
[----:B------:R-:W-:Y:S01]  /*0010*/  MOV R0, 0x0 ;  /* 0x0000000000007802 */ /* 0x000fe20000000f00 */
[----:B------:R-:W1:Y:S01]  /*0020*/  LDCU.64 UR4, c[0x4][0x8] ;  /* 0x01000100ff0477ac */ /* 0x000e620008000a00 */
[----:B------:R-:W-:-:S05]  /*0030*/  CS2R R6, SRZ ;  /* 0x0000000000067805 */ /* 0x000fca000001ff00 */
[----:B------:R2:W3:Y:S01]  /*0040*/  LDC.64 R2, c[0x4][R0] ;  /* 0x0100000000027b82 */ /* 0x0004e20000000a00 */
[----:B-1----:R-:W-:Y:S02]  /*0050*/  IMAD.U32 R4, RZ, RZ, UR4 ;  /* 0x00000004ff047e24 */ /* 0x002fe4000f8e00ff */
[----:B--2---:R-:W-:-:S07]  /*0060*/  IMAD.U32 R5, RZ, RZ, UR5 ;  /* 0x00000005ff057e24 */ /* 0x004fce000f8e00ff */
[----:B------:R-:W-:-:S07]  /*0070*/  LEPC R20, `(.L_x_0) ;  /* 0x000000001014794e */ /* 0x000fce0000000000 */
[----:B0--3--:R-:W-:Y:S05]  /*0080*/  CALL.ABS.NOINC R2 ;  /* 0x0000000002007343 */ /* 0x009fea0003c00000 */
.L_x_0:
[----:B------:R-:W-:Y:S05]  /*0090*/  EXIT ;  /* 0x000000000000794d */ /* 0x000fea0003800000 */
.L_x_1:
[----:B------:R-:W-:-:S00]  /*00a0*/  BRA `(.L_x_1) ;  /* 0xfffffffc00fc7947 */ /* 0x000fc0000383ffff */
[----:B------:R-:W-:-:S00]  /*00b0*/  NOP ;  /* 0x0000000000007918 */ /* 0x000fc00000000000 */
        /* <DEDUP_REMOVED lines=12> */
.L_x_2:


//--------------------- .nv.global.init           --------------------------
	.section	.nv.global.init,"aw",@progbits
.nv.global.init:
	.type		$str,@object
	.size		$str,(.L_0 - $str)
$str:
        /*0000*/ 	.byte	0x48, 0x65, 0x6c, 0x6c, 0x6f, 0x20, 0x57, 0x6f, 0x72, 0x6c, 0x64, 0x20, 0x66, 0x72, 0x6f, 0x6d
        /*0010*/ 	.byte	0x20, 0x43, 0x55, 0x44, 0x41, 0x21, 0x0a, 0x00
.L_0:


//--------------------- .nv.shared.reserved.0     --------------------------
	.section	.nv.shared.reserved.0,"aw",@nobits
	.weak		__nv_reservedSMEM_offset_0_alias
	.size		__nv_reservedSMEM_offset_0_alias, 0, 64
	.other		__nv_reservedSMEM_offset_0_alias,@"STO_CUDA_RESERVED_SHARED STV_DEFAULT"
__nv_reservedSMEM_offset_0_alias:
	.zero		0
	.zero		64


//--------------------- .nv.constant0._Z9helloCUDAv --------------------------
	.section	.nv.constant0._Z9helloCUDAv,"a",@progbits
	.sectionflags	@""
	.align	4
.nv.constant0._Z9helloCUDAv:
	.zero		896


//--------------------- SYMBOLS --------------------------

	.type		.nv.reservedSmem.offset0,@object
	.size		.nv.reservedSmem.offset0,0x4
	.type		vprintf,@function
